//
// Generated by NVIDIA NVVM Compiler
//
// Compiler Build ID: CL-36424714
// Cuda compilation tools, release 13.0, V13.0.88
// Based on NVVM 20.0.0
//

.version 9.0
.target sm_100
.address_size 64


.entry _Z10threadWorklPjPl(
	.param .u64 _Z10threadWorklPjPl_param_0,
	.param .u64 .ptr .align 1 _Z10threadWorklPjPl_param_1,
	.param .u64 .ptr .align 1 _Z10threadWorklPjPl_param_2
)
.maxntid 128
.minnctapersm 2
{
	.reg .pred 	%p<33>;
	.reg .b32 	%r<6>;
	.reg .b64 	%rd<73>;

	ld.param.u64 	%rd32, [_Z10threadWorklPjPl_param_0];
	ld.param.u64 	%rd30, [_Z10threadWorklPjPl_param_1];
	ld.param.u64 	%rd31, [_Z10threadWorklPjPl_param_2];
	mov.u32 	%r1, %ctaid.x;
	mov.u32 	%r2, %ntid.x;
	mov.u32 	%r3, %tid.x;
	mad.lo.s32 	%r4, %r1, %r2, %r3;
	cvt.u64.u32 	%rd33, %r4;
	add.s64 	%rd1, %rd32, %rd33;
	mad.lo.s64 	%rd34, %rd1, 25214903917, 11;
	mad.lo.s64 	%rd35, %rd1, 8602081037417187945, 277363943098;
	and.b64  	%rd36, %rd34, 140737488355328;
	setp.eq.s64 	%p1, %rd36, 0;
	shr.u64 	%rd37, %rd35, 47;
	and.b64  	%rd38, %rd37, 1;
	setp.eq.b64 	%p2, %rd38, 1;
	or.pred  	%p3, %p1, %p2;
	@%p3 bra 	$L__BB0_31;
	mad.lo.s64 	%rd2, %rd1, 127636996050457, 159894566279526;
	and.b64  	%rd39, %rd2, 211106232532992;
	setp.eq.s64 	%p4, %rd39, 0;
	@%p4 bra 	$L__BB0_31;
	mad.lo.s64 	%rd3, %rd2, 25214903917, 11;
	and.b64  	%rd40, %rd3, 211106232532992;
	setp.eq.s64 	%p5, %rd40, 0;
	@%p5 bra 	$L__BB0_31;
	mad.lo.s64 	%rd4, %rd3, 25214903917, 11;
	and.b64  	%rd41, %rd4, 211106232532992;
	setp.eq.s64 	%p6, %rd41, 0;
	@%p6 bra 	$L__BB0_31;
	mad.lo.s64 	%rd5, %rd4, 76790647859193, 25707281917278;
	and.b64  	%rd42, %rd5, 211106232532992;
	setp.eq.s64 	%p7, %rd42, 0;
	@%p7 bra 	$L__BB0_31;
	mad.lo.s64 	%rd6, %rd5, 25214903917, 11;
	and.b64  	%rd43, %rd6, 211106232532992;
	setp.eq.s64 	%p8, %rd43, 0;
	@%p8 bra 	$L__BB0_31;
	mad.lo.s64 	%rd7, %rd6, 25214903917, 11;
	and.b64  	%rd44, %rd7, 211106232532992;
	setp.eq.s64 	%p9, %rd44, 0;
	@%p9 bra 	$L__BB0_31;
	mad.lo.s64 	%rd8, %rd7, 25214903917, 11;
	and.b64  	%rd45, %rd8, 211106232532992;
	setp.eq.s64 	%p10, %rd45, 0;
	@%p10 bra 	$L__BB0_31;
	mad.lo.s64 	%rd9, %rd8, 76790647859193, 25707281917278;
	and.b64  	%rd46, %rd9, 211106232532992;
	setp.eq.s64 	%p11, %rd46, 0;
	@%p11 bra 	$L__BB0_31;
	mad.lo.s64 	%rd10, %rd9, 25214903917, 11;
	and.b64  	%rd47, %rd10, 211106232532992;
	setp.ne.s64 	%p12, %rd47, 0;
	@%p12 bra 	$L__BB0_31;
	mad.lo.s64 	%rd11, %rd10, 120950523281469, 102626409374399;
	and.b64  	%rd48, %rd11, 211106232532992;
	setp.ne.s64 	%p13, %rd48, 0;
	@%p13 bra 	$L__BB0_31;
	mad.lo.s64 	%rd12, %rd11, 25214903917, 11;
	and.b64  	%rd49, %rd12, 211106232532992;
	setp.ne.s64 	%p14, %rd49, 0;
	@%p14 bra 	$L__BB0_31;
	mad.lo.s64 	%rd13, %rd12, 25214903917, 11;
	and.b64  	%rd50, %rd13, 211106232532992;
	setp.ne.s64 	%p15, %rd50, 0;
	@%p15 bra 	$L__BB0_31;
	mad.lo.s64 	%rd14, %rd13, 25214903917, 11;
	and.b64  	%rd51, %rd14, 211106232532992;
	setp.eq.s64 	%p16, %rd51, 0;
	@%p16 bra 	$L__BB0_31;
	mad.lo.s64 	%rd15, %rd14, 25214903917, 11;
	and.b64  	%rd52, %rd15, 211106232532992;
	setp.ne.s64 	%p17, %rd52, 0;
	@%p17 bra 	$L__BB0_31;
	mad.lo.s64 	%rd16, %rd15, 233752471717045, 11718085204285;
	and.b64  	%rd53, %rd16, 211106232532992;
	setp.ne.s64 	%p18, %rd53, 0;
	@%p18 bra 	$L__BB0_31;
	mad.lo.s64 	%rd17, %rd16, 25214903917, 11;
	and.b64  	%rd54, %rd17, 211106232532992;
	setp.ne.s64 	%p19, %rd54, 0;
	@%p19 bra 	$L__BB0_31;
	mad.lo.s64 	%rd18, %rd17, 25214903917, 11;
	and.b64  	%rd55, %rd18, 211106232532992;
	setp.eq.s64 	%p20, %rd55, 0;
	@%p20 bra 	$L__BB0_31;
	mad.lo.s64 	%rd19, %rd18, 25214903917, 11;
	and.b64  	%rd56, %rd19, 211106232532992;
	setp.eq.s64 	%p21, %rd56, 0;
	@%p21 bra 	$L__BB0_31;
	mad.lo.s64 	%rd20, %rd19, 25214903917, 11;
	and.b64  	%rd57, %rd20, 211106232532992;
	setp.ne.s64 	%p22, %rd57, 0;
	@%p22 bra 	$L__BB0_31;
	mad.lo.s64 	%rd21, %rd20, 233752471717045, 11718085204285;
	and.b64  	%rd58, %rd21, 211106232532992;
	setp.ne.s64 	%p23, %rd58, 0;
	@%p23 bra 	$L__BB0_31;
	mad.lo.s64 	%rd22, %rd21, 25214903917, 11;
	and.b64  	%rd59, %rd22, 211106232532992;
	setp.ne.s64 	%p24, %rd59, 0;
	@%p24 bra 	$L__BB0_31;
	mad.lo.s64 	%rd23, %rd22, 25214903917, 11;
	and.b64  	%rd60, %rd23, 211106232532992;
	setp.ne.s64 	%p25, %rd60, 0;
	@%p25 bra 	$L__BB0_31;
	mad.lo.s64 	%rd24, %rd23, 25214903917, 11;
	and.b64  	%rd61, %rd24, 211106232532992;
	setp.ne.s64 	%p26, %rd61, 0;
	@%p26 bra 	$L__BB0_31;
	mad.lo.s64 	%rd25, %rd24, 25214903917, 11;
	and.b64  	%rd62, %rd25, 211106232532992;
	setp.ne.s64 	%p27, %rd62, 0;
	@%p27 bra 	$L__BB0_31;
	mad.lo.s64 	%rd26, %rd25, 233752471717045, 11718085204285;
	and.b64  	%rd63, %rd26, 211106232532992;
	setp.eq.s64 	%p28, %rd63, 0;
	@%p28 bra 	$L__BB0_31;
	mad.lo.s64 	%rd27, %rd26, 25214903917, 11;
	and.b64  	%rd64, %rd27, 211106232532992;
	setp.ne.s64 	%p29, %rd64, 0;
	@%p29 bra 	$L__BB0_31;
	mad.lo.s64 	%rd28, %rd27, 25214903917, 11;
	and.b64  	%rd65, %rd28, 211106232532992;
	setp.eq.s64 	%p30, %rd65, 0;
	@%p30 bra 	$L__BB0_31;
	mad.lo.s64 	%rd29, %rd28, 25214903917, 11;
	and.b64  	%rd66, %rd29, 211106232532992;
	setp.ne.s64 	%p31, %rd66, 0;
	@%p31 bra 	$L__BB0_31;
	mad.lo.s64 	%rd67, %rd29, 25214903917, 11;
	and.b64  	%rd68, %rd67, 211106232532992;
	setp.eq.s64 	%p32, %rd68, 0;
	@%p32 bra 	$L__BB0_31;
	cvta.to.global.u64 	%rd69, %rd30;
	atom.global.add.u32 	%r5, [%rd69], 1;
	cvta.to.global.u64 	%rd70, %rd31;
	mul.wide.u32 	%rd71, %r5, 8;
	add.s64 	%rd72, %rd70, %rd71;
	st.global.u64 	[%rd72], %rd1;
$L__BB0_31:
	ret;

}


// ===== COMPILED SASS (sm_100) =====

	.target	sm_100

	.elftype	@"ET_EXEC"


//--------------------- .note.nv.tkinfo           --------------------------
	.section	.note.nv.tkinfo,"",@"SHT_NOTE"
	.sectionflags	@"SHF_NOTE_NV_TKINFO"
	.tkinfo
        /*0018*/ 	.word	0x00000002
        /*0030*/ 	.string	""
        /*0030*/ 	.string	"ptxas"
        /*0030*/ 	.string	"Cuda compilation tools, release 13.0, V13.0.88"
        /*0030*/ 	.string	"Build cuda_13.0.r13.0/compiler.36424714_0"
        /*0030*/ 	.string	"-arch sm_100 -m 64 "



//--------------------- .note.nv.cuinfo           --------------------------
	.section	.note.nv.cuinfo,"",@"SHT_NOTE"
	.sectionflags	@"SHF_NOTE_NV_CUINFO"
        /*0018*/ 	.short	0x0002
        /*001a*/ 	.short	0x0064
        /*001c*/ 	.short	0x0082
	.zero		2


//--------------------- .nv.info                  --------------------------
	.section	.nv.info,"",@"SHT_CUDA_INFO"
	.align	4


	//----- nvinfo : EIATTR_REGCOUNT
	.align		4
        /*0000*/ 	.byte	0x04, 0x2f
        /*0002*/ 	.short	(.L_1 - .L_0)
	.align		4
.L_0:
        /*0004*/ 	.word	index@(_Z10threadWorklPjPl)
        /*0008*/ 	.word	0x0000000e


	//----- nvinfo : EIATTR_FRAME_SIZE
	.align		4
.L_1:
        /*000c*/ 	.byte	0x04, 0x11
        /*000e*/ 	.short	(.L_3 - .L_2)
	.align		4
.L_2:
        /*0010*/ 	.word	index@(_Z10threadWorklPjPl)
        /*0014*/ 	.word	0x00000000


	//----- nvinfo : EIATTR_MIN_STACK_SIZE
	.align		4
.L_3:
        /*0018*/ 	.byte	0x04, 0x12
        /*001a*/ 	.short	(.L_5 - .L_4)
	.align		4
.L_4:
        /*001c*/ 	.word	index@(_Z10threadWorklPjPl)
        /*0020*/ 	.word	0x00000000
.L_5:


//--------------------- .nv.compat                --------------------------
	.section	.nv.compat,"",@"SHT_CUDA_COMPAT_INFO"
	.align	4
        /*0000*/ 	.byte	0x02, 0x09, 0x00, 0x00, 0x02, 0x02, 0x01, 0x00, 0x02, 0x05, 0x05, 0x00, 0x03, 0x07, 0x01, 0x01
        /*0010*/ 	.byte	0x02, 0x03, 0x00, 0x00, 0x02, 0x06, 0x01, 0x00, 0x04, 0x0b, 0x08, 0x00, 0x09, 0x00, 0x00, 0x00
        /*0020*/ 	.byte	0x00, 0x00, 0x00, 0x00


//--------------------- .nv.info._Z10threadWorklPjPl --------------------------
	.section	.nv.info._Z10threadWorklPjPl,"",@"SHT_CUDA_INFO"
	.sectionflags	@""
	.align	4


	//----- nvinfo : EIATTR_CUDA_API_VERSION
	.align		4
        /*0000*/ 	.byte	0x04, 0x37
        /*0002*/ 	.short	(.L_7 - .L_6)
.L_6:
        /*0004*/ 	.word	0x00000082


	//----- nvinfo : EIATTR_KPARAM_INFO
	.align		4
.L_7:
        /*0008*/ 	.byte	0x04, 0x17
        /*000a*/ 	.short	(.L_9 - .L_8)
.L_8:
        /*000c*/ 	.word	0x00000000
        /*0010*/ 	.short	0x0002
        /*0012*/ 	.short	0x0010
        /*0014*/ 	.byte	0x00, 0xf5, 0x21, 0x00


	//----- nvinfo : EIATTR_KPARAM_INFO
	.align		4
.L_9:
        /*0018*/ 	.byte	0x04, 0x17
        /*001a*/ 	.short	(.L_11 - .L_10)
.L_10:
        /*001c*/ 	.word	0x00000000
        /*0020*/ 	.short	0x0001
        /*0022*/ 	.short	0x0008
        /*0024*/ 	.byte	0x00, 0xf5, 0x21, 0x00


	//----- nvinfo : EIATTR_KPARAM_INFO
	.align		4
.L_11:
        /*0028*/ 	.byte	0x04, 0x17
        /*002a*/ 	.short	(.L_13 - .L_12)
.L_12:
        /*002c*/ 	.word	0x00000000
        /*0030*/ 	.short	0x0000
        /*0032*/ 	.short	0x0000
        /*0034*/ 	.byte	0x00, 0xf0, 0x21, 0x00


	//----- nvinfo : EIATTR_SPARSE_MMA_MASK
	.align		4
.L_13:
        /*0038*/ 	.byte	0x03, 0x50
        /*003a*/ 	.short	0x0000


	//----- nvinfo : EIATTR_MAXREG_COUNT
	.align		4
        /*003c*/ 	.byte	0x03, 0x1b
        /*003e*/ 	.short	0x00ff


	//----- nvinfo : EIATTR_MERCURY_ISA_VERSION
	.align		4
        /*0040*/ 	.byte	0x03, 0x5f
        /*0042*/ 	.short	0x0101


	//----- nvinfo : EIATTR_INT_WARP_WIDE_INSTR_OFFSETS
	.align		4
        /*0044*/ 	.byte	0x04, 0x31
        /*0046*/ 	.short	(.L_15 - .L_14)


	//   ....[0]....
.L_14:
        /*0048*/ 	.word	0x00000d10


	//   ....[1]....
        /*004c*/ 	.word	0x00000dc0


	//----- nvinfo : EIATTR_VRC_CTA_INIT_COUNT
	.align		4
.L_15:
        /*0050*/ 	.byte	0x02, 0x4a
	.zero		1
	.zero		1


	//----- nvinfo : EIATTR_EXIT_INSTR_OFFSETS
	.align		4
        /*0054*/ 	.byte	0x04, 0x1c
        /*0056*/ 	.short	(.L_17 - .L_16)


	//   ....[0]....
.L_16:
        /*0058*/ 	.word	0x00000190


	//   ....[1]....
        /*005c*/ 	.word	0x00000210


	//   ....[2]....
        /*0060*/ 	.word	0x00000270


	//   ....[3]....
        /*0064*/ 	.word	0x000002d0


	//   ....[4]....
        /*0068*/ 	.word	0x00000350


	//   ....[5]....
        /*006c*/ 	.word	0x000003b0


	//   ....[6]....
        /*0070*/ 	.word	0x00000410


	//   ....[7]....
        /*0074*/ 	.word	0x00000470


	//   ....[8]....
        /*0078*/ 	.word	0x000004d0


	//   ....[9]....
        /*007c*/ 	.word	0x00000530


	//   ....[10]....
        /*0080*/ 	.word	0x000005b0


	//   ....[11]....
        /*0084*/ 	.word	0x00000610


	//   ....[12]....
        /*0088*/ 	.word	0x00000670


	//   ....[13]....
        /*008c*/ 	.word	0x000006d0


	//   ....[14]....
        /*0090*/ 	.word	0x00000730


	//   ....[15]....
        /*0094*/ 	.word	0x000007b0


	//   ....[16]....
        /*0098*/ 	.word	0x00000810


	//   ....[17]....
        /*009c*/ 	.word	0x00000870


	//   ....[18]....
        /*00a0*/ 	.word	0x000008d0


	//   ....[19]....
        /*00a4*/ 	.word	0x00000930


	//   ....[20]....
        /*00a8*/ 	.word	0x00000990


	//   ....[21]....
        /*00ac*/ 	.word	0x000009f0


	//   ....[22]....
        /*00b0*/ 	.word	0x00000a50


	//   ....[23]....
        /*00b4*/ 	.word	0x00000ab0


	//   ....[24]....
        /*00b8*/ 	.word	0x00000b10


	//   ....[25]....
        /*00bc*/ 	.word	0x00000b70


	//   ....[26]....
        /*00c0*/ 	.word	0x00000bd0


	//   ....[27]....
        /*00c4*/ 	.word	0x00000c30


	//   ....[28]....
        /*00c8*/ 	.word	0x00000c90


	//   ....[29]....
        /*00cc*/ 	.word	0x00000cf0


	//   ....[30]....
        /*00d0*/ 	.word	0x00000e00


	//----- nvinfo : EIATTR_MAX_THREADS
	.align		4
.L_17:
        /*00d4*/ 	.byte	0x04, 0x05
        /*00d6*/ 	.short	(.L_19 - .L_18)
.L_18:
        /*00d8*/ 	.word	0x00000080
        /*00dc*/ 	.word	0x00000001
        /*00e0*/ 	.word	0x00000001


	//----- nvinfo : EIATTR_CBANK_PARAM_SIZE
	.align		4
.L_19:
        /*00e4*/ 	.byte	0x03, 0x19
        /*00e6*/ 	.short	0x0018


	//----- nvinfo : EIATTR_PARAM_CBANK
	.align		4
        /*00e8*/ 	.byte	0x04, 0x0a
        /*00ea*/ 	.short	(.L_21 - .L_20)
	.align		4
.L_20:
        /*00ec*/ 	.word	index@(.nv.constant0._Z10threadWorklPjPl)
        /*00f0*/ 	.short	0x0380
        /*00f2*/ 	.short	0x0018


	//----- nvinfo : EIATTR_SW_WAR
	.align		4
.L_21:
        /*00f4*/ 	.byte	0x04, 0x36
        /*00f6*/ 	.short	(.L_23 - .L_22)
.L_22:
        /*00f8*/ 	.word	0x00000008
.L_23:


//--------------------- .nv.callgraph             --------------------------
	.section	.nv.callgraph,"",@"SHT_CUDA_CALLGRAPH"
	.align	4
	.sectionentsize	8
	.align		4
        /*0000*/ 	.word	0x00000000
	.align		4
        /*0004*/ 	.word	0xffffffff
	.align		4
        /*0008*/ 	.word	0x00000000
	.align		4
        /*000c*/ 	.word	0xfffffffe
	.align		4
        /*0010*/ 	.word	0x00000000
	.align		4
        /*0014*/ 	.word	0xfffffffd
	.align		4
        /*0018*/ 	.word	0x00000000
	.align		4
        /*001c*/ 	.word	0xfffffffc


//--------------------- .text._Z10threadWorklPjPl --------------------------
	.section	.text._Z10threadWorklPjPl,"ax",@progbits
	.align	128
.text._Z10threadWorklPjPl:
        .type           _Z10threadWorklPjPl,@function
        .size           _Z10threadWorklPjPl,(.L_x_1 - _Z10threadWorklPjPl)
        .other          _Z10threadWorklPjPl,@"STO_CUDA_ENTRY STV_DEFAULT"
_Z10threadWorklPjPl:
[----:B------:R-:W-:Y:S01]  /*0000*/  LDC R1, c[0x0][0x37c] ;  /* 0x0000df00ff017b82 */ /* 0x000fe20000000800 */
[----:B------:R-:W0:Y:S07]  /*0010*/  S2R R3, SR_TID.X ;  /* 0x0000000000037919 */ /* 0x000e2e0000002100 */
[----:B------:R-:W0:Y:S01]  /*0020*/  S2UR UR4, SR_CTAID.X ;  /* 0x00000000000479c3 */ /* 0x000e220000002500 */
[----:B------:R-:W1:Y:S01]  /*0030*/  LDCU.64 UR6, c[0x0][0x380] ;  /* 0x00007000ff0677ac */ /* 0x000e620008000a00 */
[----:B------:R-:W-:Y:S01]  /*0040*/  HFMA2 R4, -RZ, RZ, -0.00101947784423828125, -1722 ;  /* 0x942de6baff047431 */ /* 0x000fe200000001ff */
[----:B------:R-:W-:-:S05]  /*0050*/  MOV R5, 0x40 ;  /* 0x0000004000057802 */ /* 0x000fca0000000f00 */
[----:B------:R-:W0:Y:S02]  /*0060*/  LDC R2, c[0x0][0x360] ;  /* 0x0000d800ff027b82 */ /* 0x000e240000000800 */
[----:B0-----:R-:W-:-:S05]  /*0070*/  IMAD R2, R2, UR4, R3 ;  /* 0x0000000402027c24 */ /* 0x001fca000f8e0203 */
[----:B-1----:R-:W-:-:S04]  /*0080*/  IADD3 R2, P0, PT, R2, UR6, RZ ;  /* 0x0000000602027c10 */ /* 0x002fc8000ff1e0ff */
[----:B------:R-:W-:Y:S01]  /*0090*/  IADD3.X R3, PT, PT, RZ, UR7, RZ, P0, !PT ;  /* 0x00000007ff037c10 */ /* 0x000fe200087fe4ff */
[----:B------:R-:W-:-:S04]  /*00a0*/  IMAD.HI.U32 R0, R2, -0x4b9ff597, R4 ;  /* 0xb4600a6902007827 */ /* 0x000fc800078e0004 */
[----:B------:R-:W-:Y:S01]  /*00b0*/  HFMA2 R4, -RZ, RZ, 0, 6.55651092529296875e-07 ;  /* 0x0000000bff047431 */ /* 0x000fe200000001ff */
[----:B------:R-:W-:Y:S01]  /*00c0*/  MOV R5, 0x0 ;  /* 0x0000000000057802 */ /* 0x000fe20000000f00 */
[----:B------:R-:W-:-:S04]  /*00d0*/  IMAD R7, R3, -0x4b9ff597, RZ ;  /* 0xb4600a6903077824 */ /* 0x000fc800078e02ff */
[C---:B------:R-:W-:Y:S02]  /*00e0*/  IMAD R9, R2.reuse, 0x7760bb20, R7 ;  /* 0x7760bb2002097824 */ /* 0x040fe400078e0207 */
[----:B------:R-:W-:Y:S02]  /*00f0*/  IMAD R7, R3, -0x21131993, RZ ;  /* 0xdeece66d03077824 */ /* 0x000fe400078e02ff */
[----:B------:R-:W-:Y:S01]  /*0100*/  IMAD.HI.U32 R6, R2, -0x21131993, R4 ;  /* 0xdeece66d02067827 */ /* 0x000fe200078e0004 */
[----:B------:R-:W-:-:S03]  /*0110*/  IADD3 R0, PT, PT, R0, R9, RZ ;  /* 0x0000000900007210 */ /* 0x000fc60007ffe0ff */
[----:B------:R-:W-:Y:S01]  /*0120*/  IMAD R7, R2, 0x5, R7 ;  /* 0x0000000502077824 */ /* 0x000fe200078e0207 */
[----:B------:R-:W-:-:S04]  /*0130*/  SHF.R.U32.HI R0, RZ, 0xf, R0 ;  /* 0x0000000fff007819 */ /* 0x000fc80000011600 */
[----:B------:R-:W-:Y:S02]  /*0140*/  IADD3 R6, PT, PT, R6, R7, RZ ;  /* 0x0000000706067210 */ /* 0x000fe40007ffe0ff */
[----:B------:R-:W-:Y:S02]  /*0150*/  LOP3.LUT R0, R0, 0x1, RZ, 0xc0, !PT ;  /* 0x0000000100007812 */ /* 0x000fe400078ec0ff */
[----:B------:R-:W-:Y:S02]  /*0160*/  LOP3.LUT P0, RZ, R6, 0x8000, RZ, 0xc0, !PT ;  /* 0x0000800006ff7812 */ /* 0x000fe4000780c0ff */
[----:B------:R-:W-:-:S04]  /*0170*/  ISETP.EQ.U32.AND P1, PT, R0, 0x1, PT ;  /* 0x000000010000780c */ /* 0x000fc80003f22070 */
[----:B------:R-:W-:-:S13]  /*0180*/  ISETP.EQ.U32.OR.EX P0, PT, RZ, RZ, !P0, P1 ;  /* 0x000000ffff00720c */ /* 0x000fda0004702510 */
[----:B------:R-:W-:Y:S05]  /*0190*/  @P0 EXIT ;  /* 0x000000000000094d */ /* 0x000fea0003800000 */
[----:B------:R-:W-:Y:S01]  /*01a0*/  MOV R6, 0x5ad31966 ;  /* 0x5ad3196600067802 */ /* 0x000fe20000000f00 */
[----:B------:R-:W-:Y:S01]  /*01b0*/  IMAD R9, R3, -0x3230b1e7, RZ ;  /* 0xcdcf4e1903097824 */ /* 0x000fe200078e02ff */
[----:B------:R-:W-:-:S03]  /*01c0*/  MOV R7, 0x916c ;  /* 0x0000916c00077802 */ /* 0x000fc60000000f00 */
[C---:B------:R-:W-:Y:S02]  /*01d0*/  IMAD R9, R2.reuse, 0x7415, R9 ;  /* 0x0000741502097824 */ /* 0x040fe400078e0209 */
[----:B------:R-:W-:-:S05]  /*01e0*/  IMAD.WIDE.U32 R6, R2, -0x3230b1e7, R6 ;  /* 0xcdcf4e1902067825 */ /* 0x000fca00078e0006 */
[----:B------:R-:W-:-:S04]  /*01f0*/  IADD3 R0, PT, PT, R7, R9, RZ ;  /* 0x0000000907007210 */ /* 0x000fc80007ffe0ff */
[----:B------:R-:W-:-:S13]  /*0200*/  LOP3.LUT P0, RZ, R0, 0xc000, RZ, 0xc0, !PT ;  /* 0x0000c00000ff7812 */ /* 0x000fda000780c0ff */
[----:B------:R-:W-:Y:S05]  /*0210*/  @!P0 EXIT ;  /* 0x000000000000894d */ /* 0x000fea0003800000 */
[----:B------:R-:W-:Y:S02]  /*0220*/  IMAD R7, R0, -0x21131993, RZ ;  /* 0xdeece66d00077824 */ /* 0x000fe400078e02ff */
[----:B------:R-:W-:-:S04]  /*0230*/  IMAD.WIDE.U32 R8, R6, -0x21131993, R4 ;  /* 0xdeece66d06087825 */ /* 0x000fc800078e0004 */
[----:B------:R-:W-:-:S05]  /*0240*/  IMAD R7, R6, 0x5, R7 ;  /* 0x0000000506077824 */ /* 0x000fca00078e0207 */
        /* <DEDUP_REMOVED lines=9> */
[----:B------:R-:W-:Y:S02]  /*02e0*/  HFMA2 R6, -RZ, RZ, 11072, 0.020965576171875 ;  /* 0x7168255eff067431 */ /* 0x000fe400000001ff */
[----:B------:R-:W-:Y:S01]  /*02f0*/  IMAD R9, R0, 0x3749a7f9, RZ ;  /* 0x3749a7f900097824 */ /* 0x000fe200078e02ff */
[----:B------:R-:W-:-:S03]  /*0300*/  MOV R7, 0x1761 ;  /* 0x0000176100077802 */ /* 0x000fc60000000f00 */
[C---:B------:R-:W-:Y:S02]  /*0310*/  IMAD R9, R10.reuse, 0x45d7, R9 ;  /* 0x000045d70a097824 */ /* 0x040fe400078e0209 */
[----:B------:R-:W-:-:S05]  /*0320*/  IMAD.WIDE.U32 R10, R10, 0x3749a7f9, R6 ;  /* 0x3749a7f90a0a7825 */ /* 0x000fca00078e0006 */
        /* <DEDUP_REMOVED lines=21> */
[----:B------:R-:W-:Y:S02]  /*0480*/  IMAD R9, R0, 0x3749a7f9, RZ ;  /* 0x3749a7f900097824 */ /* 0x000fe400078e02ff */
[----:B------:R-:W-:-:S04]  /*0490*/  IMAD.WIDE.U32 R6, R8, 0x3749a7f9, R6 ;  /* 0x3749a7f908067825 */ /* 0x000fc800078e0006 */
        /* <DEDUP_REMOVED lines=9> */
[----:B------:R-:W-:Y:S05]  /*0530*/  @P0 EXIT ;  /* 0x000000000000094d */ /* 0x000fea0003800000 */
[----:B------:R-:W-:Y:S01]  /*0540*/  HFMA2 R6, -RZ, RZ, -0.0008144378662109375, -863.5 ;  /* 0x92ace2bfff067431 */ /* 0x000fe200000001ff */
[----:B------:R-:W-:Y:S01]  /*0550*/  MOV R7, 0x5d56 ;  /* 0x00005d5600077802 */ /* 0x000fe20000000f00 */
[----:B------:R-:W-:-:S04]  /*0560*/  IMAD R9, R0, -0x3063fc3, RZ ;  /* 0xfcf9c03d00097824 */ /* 0x000fc800078e02ff */
[C---:B------:R-:W-:Y:S02]  /*0570*/  IMAD R9, R8.reuse, 0x6e00, R9 ;  /* 0x00006e0008097824 */ /* 0x040fe400078e0209 */
[----:B------:R-:W-:-:S05]  /*0580*/  IMAD.WIDE.U32 R6, R8, -0x3063fc3, R6 ;  /* 0xfcf9c03d08067825 */ /* 0x000fca00078e0006 */
[----:B------:R-:W-:-:S04]  /*0590*/  IADD3 R0, PT, PT, R7, R9, RZ ;  /* 0x0000000907007210 */ /* 0x000fc80007ffe0ff */
[----:B------:R-:W-:-:S13]  /*05a0*/  LOP3.LUT P0, RZ, R0, 0xc000, RZ, 0xc0, !PT ;  /* 0x0000c00000ff7812 */ /* 0x000fda000780c0ff */
[----:B------:R-:W-:Y:S05]  /*05b0*/  @P0 EXIT ;  /* 0x000000000000094d */ /* 0x000fea0003800000 */
[----:B------:R-:W-:Y:S02]  /*05c0*/  IMAD R7, R0, -0x21131993, RZ ;  /* 0xdeece66d00077824 */ /* 0x000fe400078e02ff */
[----:B------:R-:W-:-:S04]  /*05d0*/  IMAD.WIDE.U32 R8, R6, -0x21131993, R4 ;  /* 0xdeece66d06087825 */ /* 0x000fc800078e0004 */
[----:B------:R-:W-:-:S05]  /*05e0*/  IMAD R7, R6, 0x5, R7 ;  /* 0x0000000506077824 */ /* 0x000fca00078e0207 */
        /* <DEDUP_REMOVED lines=21> */
[----:B------:R-:W-:Y:S02]  /*0740*/  HFMA2 R6, -RZ, RZ, 68.875, 167.625 ;  /* 0x544e593dff067431 */ /* 0x000fe400000001ff */
[----:B------:R-:W-:Y:S01]  /*0750*/  IMAD R9, R0, -0x42f53b4b, RZ ;  /* 0xbd0ac4b500097824 */ /* 0x000fe200078e02ff */
[----:B------:R-:W-:-:S03]  /*0760*/  MOV R7, 0xaa8 ;  /* 0x00000aa800077802 */ /* 0x000fc60000000f00 */
        /* <DEDUP_REMOVED lines=84> */
[----:B------:R-:W-:-:S04]  /*0cb0*/  IMAD.HI.U32 R0, R8, -0x21131993, R4 ;  /* 0xdeece66d08007827 */ /* 0x000fc800078e0004 */
[----:B------:R-:W-:-:S05]  /*0cc0*/  IMAD R7, R8, 0x5, R7 ;  /* 0x0000000508077824 */ /* 0x000fca00078e0207 */
[----:B------:R-:W-:-:S04]  /*0cd0*/  IADD3 R0, PT, PT, R0, R7, RZ ;  /* 0x0000000700007210 */ /* 0x000fc80007ffe0ff */
[----:B------:R-:W-:-:S13]  /*0ce0*/  LOP3.LUT P0, RZ, R0, 0xc000, RZ, 0xc0, !PT ;  /* 0x0000c00000ff7812 */ /* 0x000fda000780c0ff */
[----:B------:R-:W-:Y:S05]  /*0cf0*/  @!P0 EXIT ;  /* 0x000000000000894d */ /* 0x000fea0003800000 */
[----:B------:R-:W0:Y:S01]  /*0d00*/  S2R R7, SR_LANEID ;  /* 0x0000000000077919 */ /* 0x000e220000000000 */
[----:B------:R-:W-:Y:S01]  /*0d10*/  VOTEU.ANY UR6, UPT, PT ;  /* 0x0000000000067886 */ /* 0x000fe200038e0100 */
[----:B------:R-:W1:Y:S01]  /*0d20*/  LDC.64 R4, c[0x0][0x388] ;  /* 0x0000e200ff047b82 */ /* 0x000e620000000a00 */
[----:B------:R-:W0:Y:S01]  /*0d30*/  FLO.U32 R0, UR6 ;  /* 0x0000000600007d00 */ /* 0x000e2200080e0000 */
[----:B------:R-:W1:Y:S07]  /*0d40*/  LDCU.64 UR4, c[0x0][0x358] ;  /* 0x00006b00ff0477ac */ /* 0x000e6e0008000a00 */
[----:B------:R-:W1:Y:S01]  /*0d50*/  POPC R11, UR6 ;  /* 0x00000006000b7d09 */ /* 0x000e620008000000 */
[----:B0-----:R-:W-:Y:S01]  /*0d60*/  ISETP.EQ.U32.AND P0, PT, R0, R7, PT ;  /* 0x000000070000720c */ /* 0x001fe20003f02070 */
[----:B------:R-:W0:Y:S01]  /*0d70*/  S2R R8, SR_LTMASK ;  /* 0x0000000000087919 */ /* 0x000e220000003900 */
[----:B------:R-:W2:Y:S11]  /*0d80*/  LDC.64 R6, c[0x0][0x390] ;  /* 0x0000e400ff067b82 */ /* 0x000eb60000000a00 */
[----:B-1----:R-:W3:Y:S01]  /*0d90*/  @P0 ATOMG.E.ADD.STRONG.GPU PT, R5, desc[UR4][R4.64], R11 ;  /* 0x8000000b040509a8 */ /* 0x002ee200081ef104 */
[----:B0-----:R-:W-:-:S06]  /*0da0*/  LOP3.LUT R8, R8, UR6, RZ, 0xc0, !PT ;  /* 0x0000000608087c12 */ /* 0x001fcc000f8ec0ff */
[----:B------:R-:W0:Y:S01]  /*0db0*/  POPC R8, R8 ;  /* 0x0000000800087309 */ /* 0x000e220000000000 */
[----:B---3--:R-:W0:Y:S02]  /*0dc0*/  SHFL.IDX PT, R9, R5, R0, 0x1f ;  /* 0x00001f0005097589 */ /* 0x008e2400000e0000 */
[----:B0-----:R-:W-:-:S05]  /*0dd0*/  IADD3 R9, PT, PT, R9, R8, RZ ;  /* 0x0000000809097210 */ /* 0x001fca0007ffe0ff */
[----:B--2---:R-:W-:-:S05]  /*0de0*/  IMAD.WIDE.U32 R6, R9, 0x8, R6 ;  /* 0x0000000809067825 */ /* 0x004fca00078e0006 */
[----:B------:R-:W-:Y:S01]  /*0df0*/  STG.E.64 desc[UR4][R6.64], R2 ;  /* 0x0000000206007986 */ /* 0x000fe2000c101b04 */
[----:B------:R-:W-:Y:S05]  /*0e00*/  EXIT ;  /* 0x000000000000794d */ /* 0x000fea0003800000 */
.L_x_0:
[----:B------:R-:W-:-:S00]  /*0e10*/  BRA `(.L_x_0) ;  /* 0xfffffffc00fc7947 */ /* 0x000fc0000383ffff */
[----:B------:R-:W-:-:S00]  /*0e20*/  NOP ;  /* 0x0000000000007918 */ /* 0x000fc00000000000 */
        /* <DEDUP_REMOVED lines=13> */
.L_x_1:


//--------------------- .nv.shared.reserved.0     --------------------------
	.section	.nv.shared.reserved.0,"aw",@nobits
	.weak		__nv_reservedSMEM_offset_0_alias
	.size		__nv_reservedSMEM_offset_0_alias, 0, 64
	.other		__nv_reservedSMEM_offset_0_alias,@"STO_CUDA_RESERVED_SHARED STV_DEFAULT"
__nv_reservedSMEM_offset_0_alias:
	.zero		0
	.zero		64


//--------------------- .nv.constant0._Z10threadWorklPjPl --------------------------
	.section	.nv.constant0._Z10threadWorklPjPl,"a",@progbits
	.sectionflags	@""
	.align	4
.nv.constant0._Z10threadWorklPjPl:
	.zero		920


//--------------------- SYMBOLS --------------------------

	.type		.nv.reservedSmem.offset0,@object
	.size		.nv.reservedSmem.offset0,0x4
